//
// Generated by NVIDIA NVVM Compiler
//
// Compiler Build ID: CL-36424714
// Cuda compilation tools, release 13.0, V13.0.88
// Based on NVVM 20.0.0
//

.version 9.0
.target sm_100
.address_size 64

	// .globl	_Z11stencil_gpuPKfPfi
// _ZZ11stencil_gpuPKfPfiE9in_curr_s has been demoted

.visible .entry _Z11stencil_gpuPKfPfi(
	.param .u64 .ptr .align 1 _Z11stencil_gpuPKfPfi_param_0,
	.param .u64 .ptr .align 1 _Z11stencil_gpuPKfPfi_param_1,
	.param .u32 _Z11stencil_gpuPKfPfi_param_2
)
{
	.reg .pred 	%p<45>;
	.reg .b32 	%r<97>;
	.reg .b32 	%f<71>;
	.reg .b64 	%rd<25>;
	// demoted variable
	.shared .align 4 .b8 _ZZ11stencil_gpuPKfPfiE9in_curr_s[256];
	ld.param.u64 	%rd3, [_Z11stencil_gpuPKfPfi_param_0];
	ld.param.u64 	%rd4, [_Z11stencil_gpuPKfPfi_param_1];
	ld.param.u32 	%r37, [_Z11stencil_gpuPKfPfi_param_2];
	cvta.to.global.u64 	%rd1, %rd4;
	cvta.to.global.u64 	%rd2, %rd3;
	mov.u32 	%r1, %tid.x;
	mov.u32 	%r2, %tid.y;
	mov.u32 	%r38, %ctaid.x;
	mul.lo.s32 	%r3, %r38, 6;
	add.s32 	%r4, %r1, -1;
	add.s32 	%r5, %r4, %r3;
	mov.u32 	%r39, %ctaid.y;
	mul.lo.s32 	%r6, %r39, 6;
	add.s32 	%r40, %r2, %r6;
	add.s32 	%r7, %r40, -1;
	mov.u32 	%r8, %ctaid.z;
	shl.b32 	%r9, %r8, 5;
	max.u32 	%r42, %r5, %r7;
	setp.lt.u32 	%p1, %r42, %r37;
	add.s32 	%r10, %r9, -1;
	max.u32 	%r43, %r10, %r42;
	setp.ge.u32 	%p4, %r43, %r37;
	@%p4 bra 	$L__BB0_2;
	mad.lo.s32 	%r44, %r37, %r10, %r7;
	mad.lo.s32 	%r45, %r44, %r37, %r5;
	mul.wide.u32 	%rd5, %r45, 4;
	add.s64 	%rd6, %rd2, %rd5;
	ld.global.f32 	%f66, [%rd6];
$L__BB0_2:
	setp.ge.u32 	%p5, %r9, %r37;
	not.pred 	%p6, %p1;
	shl.b32 	%r46, %r2, 5;
	mov.u32 	%r47, _ZZ11stencil_gpuPKfPfiE9in_curr_s;
	add.s32 	%r48, %r47, %r46;
	shl.b32 	%r49, %r1, 2;
	add.s32 	%r11, %r48, %r49;
	or.pred  	%p7, %p5, %p6;
	@%p7 bra 	$L__BB0_4;
	mad.lo.s32 	%r50, %r37, %r9, %r7;
	mad.lo.s32 	%r51, %r50, %r37, %r5;
	mul.wide.u32 	%rd7, %r51, 4;
	add.s64 	%rd8, %rd2, %rd7;
	ld.global.f32 	%f18, [%rd8];
	st.shared.f32 	[%r11], %f18;
$L__BB0_4:
	setp.eq.s32 	%p8, %r5, 0;
	add.s32 	%r12, %r37, -1;
	setp.ge.u32 	%p9, %r5, %r12;
	setp.eq.s32 	%p10, %r7, 0;
	or.pred  	%p11, %p8, %p10;
	or.pred  	%p12, %p11, %p9;
	setp.ge.u32 	%p13, %r7, %r12;
	or.pred  	%p2, %p12, %p13;
	setp.gt.u32 	%p14, %r4, 5;
	setp.eq.s32 	%p15, %r2, 0;
	setp.gt.u32 	%p16, %r2, 6;
	or.pred  	%p17, %p14, %p16;
	or.pred  	%p3, %p17, %p15;
	add.s32 	%r96, %r9, 2;
	add.s32 	%r54, %r9, 4;
	mad.lo.s32 	%r55, %r37, %r54, %r2;
	add.s32 	%r56, %r55, %r6;
	add.s32 	%r57, %r56, -1;
	mad.lo.s32 	%r58, %r37, %r57, %r1;
	add.s32 	%r95, %r58, %r3;
	mul.lo.s32 	%r59, %r37, %r37;
	shl.b32 	%r15, %r59, 2;
	add.s32 	%r60, %r9, 3;
	mad.lo.s32 	%r61, %r37, %r60, %r2;
	add.s32 	%r62, %r61, %r6;
	add.s32 	%r63, %r62, -1;
	mad.lo.s32 	%r64, %r37, %r63, %r1;
	add.s32 	%r94, %r64, %r3;
	mad.lo.s32 	%r65, %r37, %r96, %r2;
	add.s32 	%r66, %r65, %r6;
	add.s32 	%r67, %r66, -1;
	mad.lo.s32 	%r68, %r37, %r67, %r1;
	add.s32 	%r93, %r68, %r3;
	mad.lo.s32 	%r69, %r37, %r9, %r37;
	add.s32 	%r70, %r2, %r69;
	add.s32 	%r71, %r70, %r6;
	add.s32 	%r72, %r71, -1;
	mad.lo.s32 	%r73, %r37, %r72, %r1;
	add.s32 	%r91, %r73, %r3;
	mul.lo.s32 	%r74, %r8, %r37;
	shl.b32 	%r75, %r74, 5;
	add.s32 	%r76, %r2, %r75;
	add.s32 	%r77, %r76, %r6;
	add.s32 	%r78, %r77, -1;
	mad.lo.s32 	%r79, %r37, %r78, %r1;
	add.s32 	%r90, %r79, %r3;
	mov.b32 	%r92, 4;
$L__BB0_5:
	add.s32 	%r27, %r96, -1;
	setp.ge.u32 	%p18, %r27, %r37;
	or.pred  	%p20, %p6, %p18;
	@%p20 bra 	$L__BB0_7;
	add.s32 	%r80, %r91, -1;
	mul.wide.u32 	%rd9, %r80, 4;
	add.s64 	%rd10, %rd2, %rd9;
	ld.global.f32 	%f67, [%rd10];
$L__BB0_7:
	bar.sync 	0;
	setp.eq.s32 	%p21, %r96, 2;
	or.pred  	%p22, %p2, %p21;
	add.s32 	%r81, %r96, -2;
	setp.ge.u32 	%p23, %r81, %r12;
	or.pred  	%p24, %p22, %p23;
	or.pred  	%p25, %p24, %p3;
	@%p25 bra 	$L__BB0_9;
	ld.shared.f32 	%f20, [%r11];
	ld.shared.f32 	%f21, [%r11+-4];
	add.f32 	%f22, %f20, %f21;
	ld.shared.f32 	%f23, [%r11+4];
	add.f32 	%f24, %f22, %f23;
	ld.shared.f32 	%f25, [%r11+-32];
	add.f32 	%f26, %f24, %f25;
	ld.shared.f32 	%f27, [%r11+32];
	add.f32 	%f28, %f26, %f27;
	add.f32 	%f29, %f66, %f28;
	add.f32 	%f30, %f67, %f29;
	add.s32 	%r82, %r90, -1;
	mul.wide.u32 	%rd11, %r82, 4;
	add.s64 	%rd12, %rd1, %rd11;
	st.global.f32 	[%rd12], %f30;
$L__BB0_9:
	bar.sync 	0;
	ld.shared.f32 	%f7, [%r11];
	st.shared.f32 	[%r11], %f67;
	setp.ge.u32 	%p26, %r96, %r37;
	or.pred  	%p28, %p6, %p26;
	@%p28 bra 	$L__BB0_11;
	add.s32 	%r83, %r93, -1;
	mul.wide.u32 	%rd13, %r83, 4;
	add.s64 	%rd14, %rd2, %rd13;
	ld.global.f32 	%f67, [%rd14];
$L__BB0_11:
	bar.sync 	0;
	setp.ge.u32 	%p29, %r27, %r12;
	or.pred  	%p30, %p2, %p29;
	or.pred  	%p31, %p30, %p3;
	@%p31 bra 	$L__BB0_13;
	ld.shared.f32 	%f31, [%r11];
	ld.shared.f32 	%f32, [%r11+-4];
	add.f32 	%f33, %f31, %f32;
	ld.shared.f32 	%f34, [%r11+4];
	add.f32 	%f35, %f33, %f34;
	ld.shared.f32 	%f36, [%r11+-32];
	add.f32 	%f37, %f35, %f36;
	ld.shared.f32 	%f38, [%r11+32];
	add.f32 	%f39, %f37, %f38;
	add.f32 	%f40, %f7, %f39;
	add.f32 	%f41, %f67, %f40;
	add.s32 	%r84, %r91, -1;
	mul.wide.u32 	%rd15, %r84, 4;
	add.s64 	%rd16, %rd1, %rd15;
	st.global.f32 	[%rd16], %f41;
$L__BB0_13:
	bar.sync 	0;
	ld.shared.f32 	%f10, [%r11];
	st.shared.f32 	[%r11], %f67;
	add.s32 	%r28, %r96, 1;
	setp.ge.u32 	%p32, %r28, %r37;
	or.pred  	%p34, %p6, %p32;
	@%p34 bra 	$L__BB0_15;
	add.s32 	%r85, %r94, -1;
	mul.wide.u32 	%rd17, %r85, 4;
	add.s64 	%rd18, %rd2, %rd17;
	ld.global.f32 	%f67, [%rd18];
$L__BB0_15:
	bar.sync 	0;
	setp.ge.u32 	%p35, %r96, %r12;
	or.pred  	%p36, %p2, %p35;
	or.pred  	%p37, %p36, %p3;
	@%p37 bra 	$L__BB0_17;
	ld.shared.f32 	%f42, [%r11];
	ld.shared.f32 	%f43, [%r11+-4];
	add.f32 	%f44, %f42, %f43;
	ld.shared.f32 	%f45, [%r11+4];
	add.f32 	%f46, %f44, %f45;
	ld.shared.f32 	%f47, [%r11+-32];
	add.f32 	%f48, %f46, %f47;
	ld.shared.f32 	%f49, [%r11+32];
	add.f32 	%f50, %f48, %f49;
	add.f32 	%f51, %f10, %f50;
	add.f32 	%f52, %f67, %f51;
	add.s32 	%r86, %r93, -1;
	mul.wide.u32 	%rd19, %r86, 4;
	add.s64 	%rd20, %rd1, %rd19;
	st.global.f32 	[%rd20], %f52;
$L__BB0_17:
	bar.sync 	0;
	ld.shared.f32 	%f13, [%r11];
	st.shared.f32 	[%r11], %f67;
	add.s32 	%r87, %r96, 2;
	setp.ge.u32 	%p38, %r87, %r37;
	or.pred  	%p40, %p6, %p38;
	@%p40 bra 	$L__BB0_19;
	add.s32 	%r88, %r95, -1;
	mul.wide.u32 	%rd21, %r88, 4;
	add.s64 	%rd22, %rd2, %rd21;
	ld.global.f32 	%f67, [%rd22];
$L__BB0_19:
	bar.sync 	0;
	setp.ge.u32 	%p41, %r28, %r12;
	or.pred  	%p42, %p2, %p41;
	or.pred  	%p43, %p42, %p3;
	@%p43 bra 	$L__BB0_21;
	ld.shared.f32 	%f53, [%r11];
	ld.shared.f32 	%f54, [%r11+-4];
	add.f32 	%f55, %f53, %f54;
	ld.shared.f32 	%f56, [%r11+4];
	add.f32 	%f57, %f55, %f56;
	ld.shared.f32 	%f58, [%r11+-32];
	add.f32 	%f59, %f57, %f58;
	ld.shared.f32 	%f60, [%r11+32];
	add.f32 	%f61, %f59, %f60;
	add.f32 	%f62, %f13, %f61;
	add.f32 	%f63, %f67, %f62;
	add.s32 	%r89, %r94, -1;
	mul.wide.u32 	%rd23, %r89, 4;
	add.s64 	%rd24, %rd1, %rd23;
	st.global.f32 	[%rd24], %f63;
$L__BB0_21:
	bar.sync 	0;
	ld.shared.f32 	%f66, [%r11];
	st.shared.f32 	[%r11], %f67;
	add.s32 	%r96, %r96, 4;
	add.s32 	%r95, %r95, %r15;
	add.s32 	%r94, %r94, %r15;
	add.s32 	%r93, %r93, %r15;
	add.s32 	%r92, %r92, 4;
	add.s32 	%r91, %r91, %r15;
	add.s32 	%r90, %r90, %r15;
	setp.ne.s32 	%p44, %r92, 36;
	@%p44 bra 	$L__BB0_5;
	ret;

}


// ===== COMPILED SASS (sm_100) =====

	.target	sm_100

	.elftype	@"ET_EXEC"


//--------------------- .note.nv.tkinfo           --------------------------
	.section	.note.nv.tkinfo,"",@"SHT_NOTE"
	.sectionflags	@"SHF_NOTE_NV_TKINFO"
	.tkinfo
        /*0018*/ 	.word	0x00000002
        /*0030*/ 	.string	""
        /*0030*/ 	.string	"ptxas"
        /*0030*/ 	.string	"Cuda compilation tools, release 13.0, V13.0.88"
        /*0030*/ 	.string	"Build cuda_13.0.r13.0/compiler.36424714_0"
        /*0030*/ 	.string	"-arch sm_100 -m 64 "



//--------------------- .note.nv.cuinfo           --------------------------
	.section	.note.nv.cuinfo,"",@"SHT_NOTE"
	.sectionflags	@"SHF_NOTE_NV_CUINFO"
        /*0018*/ 	.short	0x0002
        /*001a*/ 	.short	0x0064
        /*001c*/ 	.short	0x0082
	.zero		2


//--------------------- .nv.info                  --------------------------
	.section	.nv.info,"",@"SHT_CUDA_INFO"
	.align	4


	//----- nvinfo : EIATTR_REGCOUNT
	.align		4
        /*0000*/ 	.byte	0x04, 0x2f
        /*0002*/ 	.short	(.L_1 - .L_0)
	.align		4
.L_0:
        /*0004*/ 	.word	index@(_Z11stencil_gpuPKfPfi)
        /*0008*/ 	.word	0x0000001e


	//----- nvinfo : EIATTR_FRAME_SIZE
	.align		4
.L_1:
        /*000c*/ 	.byte	0x04, 0x11
        /*000e*/ 	.short	(.L_3 - .L_2)
	.align		4
.L_2:
        /*0010*/ 	.word	index@(_Z11stencil_gpuPKfPfi)
        /*0014*/ 	.word	0x00000000


	//----- nvinfo : EIATTR_MIN_STACK_SIZE
	.align		4
.L_3:
        /*0018*/ 	.byte	0x04, 0x12
        /*001a*/ 	.short	(.L_5 - .L_4)
	.align		4
.L_4:
        /*001c*/ 	.word	index@(_Z11stencil_gpuPKfPfi)
        /*0020*/ 	.word	0x00000000
.L_5:


//--------------------- .nv.compat                --------------------------
	.section	.nv.compat,"",@"SHT_CUDA_COMPAT_INFO"
	.align	4
        /*0000*/ 	.byte	0x02, 0x09, 0x00, 0x00, 0x02, 0x02, 0x01, 0x00, 0x02, 0x05, 0x05, 0x00, 0x03, 0x07, 0x01, 0x01
        /*0010*/ 	.byte	0x02, 0x03, 0x00, 0x00, 0x02, 0x06, 0x01, 0x00, 0x04, 0x0b, 0x08, 0x00, 0x09, 0x00, 0x00, 0x00
        /*0020*/ 	.byte	0x00, 0x00, 0x00, 0x00


//--------------------- .nv.info._Z11stencil_gpuPKfPfi --------------------------
	.section	.nv.info._Z11stencil_gpuPKfPfi,"",@"SHT_CUDA_INFO"
	.sectionflags	@""
	.align	4


	//----- nvinfo : EIATTR_CUDA_API_VERSION
	.align		4
        /*0000*/ 	.byte	0x04, 0x37
        /*0002*/ 	.short	(.L_7 - .L_6)
.L_6:
        /*0004*/ 	.word	0x00000082


	//----- nvinfo : EIATTR_KPARAM_INFO
	.align		4
.L_7:
        /*0008*/ 	.byte	0x04, 0x17
        /*000a*/ 	.short	(.L_9 - .L_8)
.L_8:
        /*000c*/ 	.word	0x00000000
        /*0010*/ 	.short	0x0002
        /*0012*/ 	.short	0x0010
        /*0014*/ 	.byte	0x00, 0xf0, 0x11, 0x00


	//----- nvinfo : EIATTR_KPARAM_INFO
	.align		4
.L_9:
        /*0018*/ 	.byte	0x04, 0x17
        /*001a*/ 	.short	(.L_11 - .L_10)
.L_10:
        /*001c*/ 	.word	0x00000000
        /*0020*/ 	.short	0x0001
        /*0022*/ 	.short	0x0008
        /*0024*/ 	.byte	0x00, 0xf5, 0x21, 0x00


	//----- nvinfo : EIATTR_KPARAM_INFO
	.align		4
.L_11:
        /*0028*/ 	.byte	0x04, 0x17
        /*002a*/ 	.short	(.L_13 - .L_12)
.L_12:
        /*002c*/ 	.word	0x00000000
        /*0030*/ 	.short	0x0000
        /*0032*/ 	.short	0x0000
        /*0034*/ 	.byte	0x00, 0xf5, 0x21, 0x00


	//----- nvinfo : EIATTR_SPARSE_MMA_MASK
	.align		4
.L_13:
        /*0038*/ 	.byte	0x03, 0x50
        /*003a*/ 	.short	0x0000


	//----- nvinfo : EIATTR_MAXREG_COUNT
	.align		4
        /*003c*/ 	.byte	0x03, 0x1b
        /*003e*/ 	.short	0x00ff


	//----- nvinfo : EIATTR_NUM_BARRIERS
	.align		4
        /*0040*/ 	.byte	0x02, 0x4c
        /*0042*/ 	.byte	0x01
	.zero		1


	//----- nvinfo : EIATTR_MERCURY_ISA_VERSION
	.align		4
        /*0044*/ 	.byte	0x03, 0x5f
        /*0046*/ 	.short	0x0101


	//----- nvinfo : EIATTR_VRC_CTA_INIT_COUNT
	.align		4
        /*0048*/ 	.byte	0x02, 0x4a
	.zero		1
	.zero		1


	//----- nvinfo : EIATTR_EXIT_INSTR_OFFSETS
	.align		4
        /*004c*/ 	.byte	0x04, 0x1c
        /*004e*/ 	.short	(.L_15 - .L_14)


	//   ....[0]....
.L_14:
        /*0050*/ 	.word	0x00000c60


	//----- nvinfo : EIATTR_CRS_STACK_SIZE
	.align		4
.L_15:
        /*0054*/ 	.byte	0x04, 0x1e
        /*0056*/ 	.short	(.L_17 - .L_16)
.L_16:
        /*0058*/ 	.word	0x00000000


	//----- nvinfo : EIATTR_CBANK_PARAM_SIZE
	.align		4
.L_17:
        /*005c*/ 	.byte	0x03, 0x19
        /*005e*/ 	.short	0x0014


	//----- nvinfo : EIATTR_PARAM_CBANK
	.align		4
        /*0060*/ 	.byte	0x04, 0x0a
        /*0062*/ 	.short	(.L_19 - .L_18)
	.align		4
.L_18:
        /*0064*/ 	.word	index@(.nv.constant0._Z11stencil_gpuPKfPfi)
        /*0068*/ 	.short	0x0380
        /*006a*/ 	.short	0x0014


	//----- nvinfo : EIATTR_SW_WAR
	.align		4
.L_19:
        /*006c*/ 	.byte	0x04, 0x36
        /*006e*/ 	.short	(.L_21 - .L_20)
.L_20:
        /*0070*/ 	.word	0x00000008
.L_21:


//--------------------- .nv.callgraph             --------------------------
	.section	.nv.callgraph,"",@"SHT_CUDA_CALLGRAPH"
	.align	4
	.sectionentsize	8
	.align		4
        /*0000*/ 	.word	0x00000000
	.align		4
        /*0004*/ 	.word	0xffffffff
	.align		4
        /*0008*/ 	.word	0x00000000
	.align		4
        /*000c*/ 	.word	0xfffffffe
	.align		4
        /*0010*/ 	.word	0x00000000
	.align		4
        /*0014*/ 	.word	0xfffffffd
	.align		4
        /*0018*/ 	.word	0x00000000
	.align		4
        /*001c*/ 	.word	0xfffffffc


//--------------------- .text._Z11stencil_gpuPKfPfi --------------------------
	.section	.text._Z11stencil_gpuPKfPfi,"ax",@progbits
	.align	128
        .global         _Z11stencil_gpuPKfPfi
        .type           _Z11stencil_gpuPKfPfi,@function
        .size           _Z11stencil_gpuPKfPfi,(.L_x_4 - _Z11stencil_gpuPKfPfi)
        .other          _Z11stencil_gpuPKfPfi,@"STO_CUDA_ENTRY STV_DEFAULT"
_Z11stencil_gpuPKfPfi:
.text._Z11stencil_gpuPKfPfi:
[----:B------:R-:W-:Y:S01]  /*0000*/  LDC R1, c[0x0][0x37c] ;  /* 0x0000df00ff017b82 */ /* 0x000fe20000000800 */
[----:B------:R-:W0:Y:S07]  /*0010*/  S2R R5, SR_TID.X ;  /* 0x0000000000057919 */ /* 0x000e2e0000002100 */
[----:B------:R-:W1:Y:S01]  /*0020*/  S2UR UR7, SR_CTAID.Z ;  /* 0x00000000000779c3 */ /* 0x000e620000002700 */
[----:B------:R-:W2:Y:S01]  /*0030*/  LDCU.64 UR8, c[0x0][0x358] ;  /* 0x00006b00ff0877ac */ /* 0x000ea20008000a00 */
[----:B------:R-:W3:Y:S01]  /*0040*/  S2R R7, SR_TID.Y ;  /* 0x0000000000077919 */ /* 0x000ee20000002200 */
[----:B------:R-:W3:Y:S05]  /*0050*/  S2R R2, SR_CTAID.Y ;  /* 0x0000000000027919 */ /* 0x000eea0000002600 */
[----:B------:R-:W4:Y:S01]  /*0060*/  LDC R14, c[0x0][0x390] ;  /* 0x0000e400ff0e7b82 */ /* 0x000f220000000800 */
[----:B------:R-:W2:Y:S01]  /*0070*/  S2R R13, SR_CTAID.X ;  /* 0x00000000000d7919 */ /* 0x000ea20000002500 */
[----:B-1----:R-:W-:-:S04]  /*0080*/  USHF.L.U32 UR4, UR7, 0x5, URZ ;  /* 0x0000000507047899 */ /* 0x002fc800080006ff */
[----:B------:R-:W-:Y:S01]  /*0090*/  UIADD3 UR5, UPT, UPT, UR4, -0x1, URZ ;  /* 0xffffffff04057890 */ /* 0x000fe2000fffe0ff */
[----:B0-----:R-:W-:Y:S01]  /*00a0*/  IADD3 R4, PT, PT, R5, -0x1, RZ ;  /* 0xffffffff05047810 */ /* 0x001fe20007ffe0ff */
[----:B---3--:R-:W-:-:S04]  /*00b0*/  IMAD R3, R2, 0x6, R7 ;  /* 0x0000000602037824 */ /* 0x008fc800078e0207 */
[----:B--2---:R-:W-:Y:S01]  /*00c0*/  IMAD R15, R13, 0x6, R4 ;  /* 0x000000060d0f7824 */ /* 0x004fe200078e0204 */
[----:B------:R-:W-:-:S04]  /*00d0*/  IADD3 R3, PT, PT, R3, -0x1, RZ ;  /* 0xffffffff03037810 */ /* 0x000fc80007ffe0ff */
[----:B------:R-:W-:-:S04]  /*00e0*/  VIMNMX.U32 R11, PT, PT, R15, R3, !PT ;  /* 0x000000030f0b7248 */ /* 0x000fc80007fe0000 */
[CC--:B----4-:R-:W-:Y:S02]  /*00f0*/  ISETP.GE.U32.AND P2, PT, R11.reuse, R14.reuse, PT ;  /* 0x0000000e0b00720c */ /* 0x0d0fe40003f46070 */
[----:B------:R-:W-:Y:S02]  /*0100*/  VIMNMX.U32 R11, PT, PT, R11, UR5, !PT ;  /* 0x000000050b0b7c48 */ /* 0x000fe4000ffe0000 */
[----:B------:R-:W-:Y:S02]  /*0110*/  ISETP.LE.U32.OR P3, PT, R14, UR4, P2 ;  /* 0x000000040e007c0c */ /* 0x000fe40009763470 */
[----:B------:R-:W-:-:S11]  /*0120*/  ISETP.GE.U32.AND P0, PT, R11, R14, PT ;  /* 0x0000000e0b00720c */ /* 0x000fd60003f06070 */
[----:B------:R-:W0:Y:S01]  /*0130*/  @!P3 LDC.64 R8, c[0x0][0x380] ;  /* 0x0000e000ff08bb82 */ /* 0x000e220000000a00 */
[----:B------:R-:W-:-:S04]  /*0140*/  @!P3 IMAD R0, R14, UR4, R3 ;  /* 0x000000040e00bc24 */ /* 0x000fc8000f8e0203 */
[----:B------:R-:W-:-:S04]  /*0150*/  @!P3 IMAD R11, R0, R14, R15 ;  /* 0x0000000e000bb224 */ /* 0x000fc800078e020f */
[----:B0-----:R-:W-:Y:S02]  /*0160*/  @!P3 IMAD.WIDE.U32 R8, R11, 0x4, R8 ;  /* 0x000000040b08b825 */ /* 0x001fe400078e0008 */
[----:B------:R-:W0:Y:S04]  /*0170*/  @!P0 LDC.64 R10, c[0x0][0x380] ;  /* 0x0000e000ff0a8b82 */ /* 0x000e280000000a00 */
[----:B------:R-:W2:Y:S01]  /*0180*/  @!P3 LDG.E R9, desc[UR8][R8.64] ;  /* 0x000000080809b981 */ /* 0x000ea2000c1e1900 */
[----:B------:R-:W-:-:S03]  /*0190*/  @!P0 IMAD R0, R14, UR5, R3 ;  /* 0x000000050e008c24 */ /* 0x000fc6000f8e0203 */
[----:B------:R-:W1:Y:S01]  /*01a0*/  S2UR UR6, SR_CgaCtaId ;  /* 0x00000000000679c3 */ /* 0x000e620000008800 */
[----:B------:R-:W-:Y:S01]  /*01b0*/  @!P0 IMAD R17, R0, R14, R15 ;  /* 0x0000000e00118224 */ /* 0x000fe200078e020f */
[----:B------:R-:W-:Y:S01]  /*01c0*/  ISETP.GT.U32.AND P1, PT, R7, 0x6, PT ;  /* 0x000000060700780c */ /* 0x000fe20003f24070 */
[----:B------:R-:W-:-:S03]  /*01d0*/  UMOV UR5, 0x400 ;  /* 0x0000040000057882 */ /* 0x000fc60000000000 */
[----:B------:R-:W-:Y:S01]  /*01e0*/  ISETP.GT.U32.OR P4, PT, R4, 0x5, P1 ;  /* 0x000000050400780c */ /* 0x000fe20000f84470 */
[----:B------:R-:W-:Y:S02]  /*01f0*/  IMAD R4, R14, UR4, R14 ;  /* 0x000000040e047c24 */ /* 0x000fe4000f8e020e */
[----:B0-----:R-:W-:-:S05]  /*0200*/  @!P0 IMAD.WIDE.U32 R10, R17, 0x4, R10 ;  /* 0x00000004110a8825 */ /* 0x001fca00078e000a */
[----:B------:R0:W5:Y:S01]  /*0210*/  @!P0 LDG.E R6, desc[UR8][R10.64] ;  /* 0x000000080a068981 */ /* 0x000162000c1e1900 */
[----:B------:R-:W-:Y:S01]  /*0220*/  ISETP.NE.AND P0, PT, R3, RZ, PT ;  /* 0x000000ff0300720c */ /* 0x000fe20003f05270 */
[----:B-1----:R-:W-:Y:S01]  /*0230*/  ULEA UR5, UR6, UR5, 0x18 ;  /* 0x0000000506057291 */ /* 0x002fe2000f8ec0ff */
[----:B------:R-:W-:Y:S01]  /*0240*/  IADD3 R0, PT, PT, R14, -0x1, RZ ;  /* 0xffffffff0e007810 */ /* 0x000fe20007ffe0ff */
[----:B------:R-:W-:Y:S01]  /*0250*/  UIADD3 UR6, UPT, UPT, UR4, 0x2, URZ ;  /* 0x0000000204067890 */ /* 0x000fe2000fffe0ff */
[C---:B------:R-:W-:Y:S02]  /*0260*/  ISETP.EQ.OR P0, PT, R15.reuse, RZ, !P0 ;  /* 0x000000ff0f00720c */ /* 0x040fe40004702670 */
[-C--:B------:R-:W-:Y:S01]  /*0270*/  IADD3 R17, PT, PT, R4, R7.reuse, RZ ;  /* 0x0000000704117210 */ /* 0x080fe20007ffe0ff */
[----:B0-----:R-:W-:Y:S01]  /*0280*/  IMAD R10, R14, UR7, RZ ;  /* 0x000000070e0a7c24 */ /* 0x001fe2000f8e02ff */
[----:B------:R-:W-:Y:S01]  /*0290*/  UIADD3 UR7, UPT, UPT, UR4, 0x4, URZ ;  /* 0x0000000404077890 */ /* 0x000fe2000fffe0ff */
[-C--:B------:R-:W-:Y:S01]  /*02a0*/  ISETP.GE.U32.OR P1, PT, R15, R0.reuse, P0 ;  /* 0x000000000f00720c */ /* 0x080fe20000726470 */
[----:B------:R-:W-:Y:S01]  /*02b0*/  UIADD3 UR4, UPT, UPT, UR4, 0x3, URZ ;  /* 0x0000000304047890 */ /* 0x000fe2000fffe0ff */
[C---:B------:R-:W-:Y:S01]  /*02c0*/  LEA R8, R7.reuse, UR5, 0x5 ;  /* 0x0000000507087c11 */ /* 0x040fe2000f8e28ff */
[----:B------:R-:W-:Y:S01]  /*02d0*/  IMAD R17, R2, 0x6, R17 ;  /* 0x0000000602117824 */ /* 0x000fe200078e0211 */
[----:B------:R-:W-:Y:S01]  /*02e0*/  LEA R19, R10, R7, 0x5 ;  /* 0x000000070a137211 */ /* 0x000fe200078e28ff */
[C-C-:B------:R-:W-:Y:S01]  /*02f0*/  IMAD R11, R14.reuse, UR7, R7.reuse ;  /* 0x000000070e0b7c24 */ /* 0x140fe2000f8e0207 */
[----:B------:R-:W-:Y:S01]  /*0300*/  ISETP.EQ.OR P0, PT, R7, RZ, P4 ;  /* 0x000000ff0700720c */ /* 0x000fe20002702670 */
[C-C-:B------:R-:W-:Y:S01]  /*0310*/  IMAD R15, R14.reuse, UR4, R7.reuse ;  /* 0x000000040e0f7c24 */ /* 0x140fe2000f8e0207 */
[----:B------:R-:W-:Y:S01]  /*0320*/  ISETP.GE.U32.OR P1, PT, R3, R0, P1 ;  /* 0x000000000300720c */ /* 0x000fe20000f26470 */
[----:B------:R-:W-:Y:S01]  /*0330*/  IMAD R7, R14, UR6, R7 ;  /* 0x000000060e077c24 */ /* 0x000fe2000f8e0207 */
[----:B------:R-:W-:Y:S01]  /*0340*/  IADD3 R17, PT, PT, R17, -0x1, RZ ;  /* 0xffffffff11117810 */ /* 0x000fe20007ffe0ff */
[C---:B------:R-:W-:Y:S01]  /*0350*/  IMAD R19, R2.reuse, 0x6, R19 ;  /* 0x0000000602137824 */ /* 0x040fe200078e0213 */
[----:B------:R-:W-:Y:S01]  /*0360*/  LEA R8, R5, R8, 0x2 ;  /* 0x0000000805087211 */ /* 0x000fe200078e10ff */
[C---:B------:R-:W-:Y:S01]  /*0370*/  IMAD R11, R2.reuse, 0x6, R11 ;  /* 0x00000006020b7824 */ /* 0x040fe200078e020b */
[----:B------:R-:W0:Y:S01]  /*0380*/  LDCU UR5, c[0x0][0x390] ;  /* 0x00007200ff0577ac */ /* 0x000e220008000800 */
[C---:B------:R-:W-:Y:S01]  /*0390*/  IMAD R15, R2.reuse, 0x6, R15 ;  /* 0x00000006020f7824 */ /* 0x040fe200078e020f */
[----:B------:R-:W-:Y:S01]  /*03a0*/  IADD3 R19, PT, PT, R19, -0x1, RZ ;  /* 0xffffffff13137810 */ /* 0x000fe20007ffe0ff */
[----:B------:R-:W-:Y:S01]  /*03b0*/  IMAD R7, R2, 0x6, R7 ;  /* 0x0000000602077824 */ /* 0x000fe200078e0207 */
[----:B------:R-:W-:Y:S01]  /*03c0*/  IADD3 R11, PT, PT, R11, -0x1, RZ ;  /* 0xffffffff0b0b7810 */ /* 0x000fe20007ffe0ff */
[----:B------:R-:W1:Y:S01]  /*03d0*/  LDC.64 R2, c[0x0][0x388] ;  /* 0x0000e200ff027b82 */ /* 0x000e620000000a00 */
[----:B------:R-:W-:Y:S01]  /*03e0*/  IADD3 R15, PT, PT, R15, -0x1, RZ ;  /* 0xffffffff0f0f7810 */ /* 0x000fe20007ffe0ff */
[-CC-:B------:R-:W-:Y:S01]  /*03f0*/  IMAD R18, R19, R14.reuse, R5.reuse ;  /* 0x0000000e13127224 */ /* 0x180fe200078e0205 */
[----:B------:R-:W-:Y:S01]  /*0400*/  IADD3 R7, PT, PT, R7, -0x1, RZ ;  /* 0xffffffff07077810 */ /* 0x000fe20007ffe0ff */
[-CC-:B------:R-:W-:Y:S01]  /*0410*/  IMAD R10, R11, R14.reuse, R5.reuse ;  /* 0x0000000e0b0a7224 */ /* 0x180fe200078e0205 */
[----:B------:R-:W-:Y:S01]  /*0420*/  UMOV UR4, 0x4 ;  /* 0x0000000400047882 */ /* 0x000fe20000000000 */
[-CC-:B------:R-:W-:Y:S01]  /*0430*/  IMAD R4, R15, R14.reuse, R5.reuse ;  /* 0x0000000e0f047224 */ /* 0x180fe200078e0205 */
[----:B------:R-:W-:Y:S01]  /*0440*/  MOV R15, UR6 ;  /* 0x00000006000f7c02 */ /* 0x000fe20008000f00 */
[----:B------:R-:W-:-:S02]  /*0450*/  IMAD R12, R7, R14, R5 ;  /* 0x0000000e070c7224 */ /* 0x000fc400078e0205 */
[-C--:B------:R-:W-:Y:S02]  /*0460*/  IMAD R16, R17, R14.reuse, R5 ;  /* 0x0000000e11107224 */ /* 0x080fe400078e0205 */
[C---:B------:R-:W-:Y:S02]  /*0470*/  IMAD R10, R13.reuse, 0x6, R10 ;  /* 0x000000060d0a7824 */ /* 0x040fe400078e020a */
[C---:B------:R-:W-:Y:S02]  /*0480*/  IMAD R11, R13.reuse, 0x6, R4 ;  /* 0x000000060d0b7824 */ /* 0x040fe400078e0204 */
[C---:B------:R-:W-:Y:S02]  /*0490*/  IMAD R12, R13.reuse, 0x6, R12 ;  /* 0x000000060d0c7824 */ /* 0x040fe400078e020c */
[----:B------:R-:W-:Y:S01]  /*04a0*/  IMAD R14, R14, R14, RZ ;  /* 0x0000000e0e0e7224 */ /* 0x000fe200078e02ff */
[----:B--2---:R2:W-:Y:S02]  /*04b0*/  @!P3 STS [R8], R9 ;  /* 0x000000090800b388 */ /* 0x0045e40000000800 */
[----:B--2---:R-:W-:-:S02]  /*04c0*/  IMAD R9, R13, 0x6, R18 ;  /* 0x000000060d097824 */ /* 0x004fc400078e0212 */
[----:B01----:R-:W-:-:S07]  /*04d0*/  IMAD R13, R13, 0x6, R16 ;  /* 0x000000060d0d7824 */ /* 0x003fce00078e0210 */
.L_x_2:
[----:B0-----:R-:W-:-:S04]  /*04e0*/  IADD3 R7, PT, PT, R15, -0x1, RZ ;  /* 0xffffffff0f077810 */ /* 0x001fc80007ffe0ff */
[----:B------:R-:W-:-:S13]  /*04f0*/  ISETP.GE.U32.OR P3, PT, R7, UR5, P2 ;  /* 0x0000000507007c0c */ /* 0x000fda0009766470 */
[----:B------:R-:W0:Y:S01]  /*0500*/  @!P3 LDC.64 R4, c[0x0][0x380] ;  /* 0x0000e000ff04bb82 */ /* 0x000e220000000a00 */
[----:B------:R-:W-:Y:S02]  /*0510*/  ISETP.GE.U32.OR P4, PT, R15, UR5, P2 ;  /* 0x000000050f007c0c */ /* 0x000fe40009786470 */
[----:B------:R-:W-:Y:S02]  /*0520*/  @!P3 IADD3 R19, PT, PT, R13, -0x1, RZ ;  /* 0xffffffff0d13b810 */ /* 0x000fe40007ffe0ff */
[----:B------:R-:W-:-:S03]  /*0530*/  IADD3 R21, PT, PT, R15, -0x2, RZ ;  /* 0xfffffffe0f157810 */ /* 0x000fc60007ffe0ff */
[----:B0-----:R-:W-:-:S06]  /*0540*/  @!P3 IMAD.WIDE.U32 R18, R19, 0x4, R4 ;  /* 0x000000041312b825 */ /* 0x001fcc00078e0004 */
[----:B------:R-:W0:Y:S01]  /*0550*/  @!P4 LDC.64 R4, c[0x0][0x380] ;  /* 0x0000e000ff04cb82 */ /* 0x000e220000000a00 */
[----:B-1---5:R1:W5:Y:S07]  /*0560*/  @!P3 LDG.E R17, desc[UR8][R18.64] ;  /* 0x000000081211b981 */ /* 0x02236e000c1e1900 */
[----:B------:R-:W-:Y:S01]  /*0570*/  BAR.SYNC.DEFER_BLOCKING 0x0 ;  /* 0x0000000000007b1d */ /* 0x000fe20000010000 */
[----:B------:R-:W-:-:S04]  /*0580*/  ISETP.EQ.OR P3, PT, R15, 0x2, P1 ;  /* 0x000000020f00780c */ /* 0x000fc80000f62670 */
[----:B------:R-:W-:Y:S01]  /*0590*/  ISETP.GE.U32.OR P3, PT, R21, R0, P3 ;  /* 0x000000001500720c */ /* 0x000fe20001f66470 */
[----:B------:R-:W-:Y:S01]  /*05a0*/  BSSY.RECONVERGENT B0, `(.L_x_0) ;  /* 0x0000013000007945 */ /* 0x000fe20003800200 */
[----:B------:R-:W-:Y:S02]  /*05b0*/  @!P4 IADD3 R21, PT, PT, R12, -0x1, RZ ;  /* 0xffffffff0c15c810 */ /* 0x000fe40007ffe0ff */
[----:B------:R-:W-:-:S03]  /*05c0*/  PLOP3.LUT P3, PT, P3, P0, PT, 0xf8, 0x8f ;  /* 0x00000000008f781c */ /* 0x000fc60001f61f70 */
[----:B0-----:R-:W-:-:S10]  /*05d0*/  @!P4 IMAD.WIDE.U32 R4, R21, 0x4, R4 ;  /* 0x000000041504c825 */ /* 0x001fd400078e0004 */
[----:B-1----:R-:W-:Y:S05]  /*05e0*/  @P3 BRA `(.L_x_1) ;  /* 0x0000000000383947 */ /* 0x002fea0003800000 */
[----:B------:R-:W-:Y:S04]  /*05f0*/  LDS R16, [R8] ;  /* 0x0000000008107984 */ /* 0x000fe80000000800 */
[----:B------:R-:W0:Y:S04]  /*0600*/  LDS R19, [R8+-0x4] ;  /* 0xfffffc0008137984 */ /* 0x000e280000000800 */
[----:B------:R-:W1:Y:S04]  /*0610*/  LDS R21, [R8+0x4] ;  /* 0x0000040008157984 */ /* 0x000e680000000800 */
[----:B------:R-:W2:Y:S04]  /*0620*/  LDS R23, [R8+-0x20] ;  /* 0xffffe00008177984 */ /* 0x000ea80000000800 */
[----:B------:R-:W3:Y:S01]  /*0630*/  LDS R25, [R8+0x20] ;  /* 0x0000200008197984 */ /* 0x000ee20000000800 */
[----:B0-----:R-:W-:Y:S01]  /*0640*/  FADD R16, R16, R19 ;  /* 0x0000001310107221 */ /* 0x001fe20000000000 */
[----:B------:R-:W-:-:S03]  /*0650*/  IADD3 R19, PT, PT, R9, -0x1, RZ ;  /* 0xffffffff09137810 */ /* 0x000fc60007ffe0ff */
[----:B-1----:R-:W-:Y:S02]  /*0660*/  FADD R16, R16, R21 ;  /* 0x0000001510107221 */ /* 0x002fe40000000000 */
[----:B------:R-:W-:-:S04]  /*0670*/  IMAD.WIDE.U32 R18, R19, 0x4, R2 ;  /* 0x0000000413127825 */ /* 0x000fc800078e0002 */
[----:B--2---:R-:W-:-:S04]  /*0680*/  FADD R16, R16, R23 ;  /* 0x0000001710107221 */ /* 0x004fc80000000000 */
[----:B---3--:R-:W-:-:S04]  /*0690*/  FADD R25, R16, R25 ;  /* 0x0000001910197221 */ /* 0x008fc80000000000 */
[----:B------:R-:W-:-:S04]  /*06a0*/  FADD R6, R25, R6 ;  /* 0x0000000619067221 */ /* 0x000fc80000000000 */
[----:B-----5:R-:W-:-:S05]  /*06b0*/  FADD R21, R17, R6 ;  /* 0x0000000611157221 */ /* 0x020fca0000000000 */
[----:B------:R0:W-:Y:S02]  /*06c0*/  STG.E desc[UR8][R18.64], R21 ;  /* 0x0000001512007986 */ /* 0x0001e4000c101908 */
.L_x_1:
[----:B------:R-:W-:Y:S05]  /*06d0*/  BSYNC.RECONVERGENT B0 ;  /* 0x0000000000007941 */ /* 0x000fea0003800200 */
.L_x_0:
[----:B------:R-:W-:Y:S06]  /*06e0*/  BAR.SYNC.DEFER_BLOCKING 0x0 ;  /* 0x0000000000007b1d */ /* 0x000fec0000010000 */
[----:B------:R-:W-:Y:S04]  /*06f0*/  LDS R16, [R8] ;  /* 0x0000000008107984 */ /* 0x000fe80000000800 */
[----:B-----5:R1:W-:Y:S04]  /*0700*/  STS [R8], R17 ;  /* 0x0000001108007388 */ /* 0x0203e80000000800 */
[----:B-1----:R1:W2:Y:S01]  /*0710*/  @!P4 LDG.E R17, desc[UR8][R4.64] ;  /* 0x000000080411c981 */ /* 0x0022a2000c1e1900 */
[----:B------:R-:W-:Y:S01]  /*0720*/  BAR.SYNC.DEFER_BLOCKING 0x0 ;  /* 0x0000000000007b1d */ /* 0x000fe20000010000 */
[----:B------:R-:W-:-:S02]  /*0730*/  ISETP.GE.U32.OR P3, PT, R7, R0, P1 ;  /* 0x000000000700720c */ /* 0x000fc40000f66470 */
[----:B0-----:R-:W-:Y:S02]  /*0740*/  IADD3 R19, PT, PT, R15, 0x1, RZ ;  /* 0x000000010f137810 */ /* 0x001fe40007ffe0ff */
[----:B------:R-:W-:Y:S02]  /*0750*/  PLOP3.LUT P3, PT, P3, P0, PT, 0xf8, 0x8f ;  /* 0x00000000008f781c */ /* 0x000fe40001f61f70 */
[----:B------:R-:W-:-:S11]  /*0760*/  ISETP.GE.U32.OR P4, PT, R19, UR5, P2 ;  /* 0x0000000513007c0c */ /* 0x000fd60009786470 */
[----:B------:R-:W0:Y:S01]  /*0770*/  @!P3 LDC.64 R6, c[0x0][0x388] ;  /* 0x0000e200ff06bb82 */ /* 0x000e220000000a00 */
[----:B------:R-:W-:Y:S07]  /*0780*/  @!P3 LDS R18, [R8] ;  /* 0x000000000812b984 */ /* 0x000fee0000000800 */
[----:B-1----:R-:W1:Y:S01]  /*0790*/  @!P4 LDC.64 R4, c[0x0][0x380] ;  /* 0x0000e000ff04cb82 */ /* 0x002e620000000a00 */
[----:B------:R-:W3:Y:S04]  /*07a0*/  @!P3 LDS R21, [R8+-0x4] ;  /* 0xfffffc000815b984 */ /* 0x000ee80000000800 */
[----:B------:R-:W4:Y:S04]  /*07b0*/  @!P3 LDS R23, [R8+0x4] ;  /* 0x000004000817b984 */ /* 0x000f280000000800 */
[----:B------:R-:W1:Y:S04]  /*07c0*/  @!P3 LDS R25, [R8+-0x20] ;  /* 0xffffe0000819b984 */ /* 0x000e680000000800 */
[----:B------:R-:W1:Y:S01]  /*07d0*/  @!P3 LDS R27, [R8+0x20] ;  /* 0x00002000081bb984 */ /* 0x000e620000000800 */
[----:B---3--:R-:W-:Y:S01]  /*07e0*/  @!P3 FADD R18, R18, R21 ;  /* 0x000000151212b221 */ /* 0x008fe20000000000 */
[----:B------:R-:W-:-:S03]  /*07f0*/  @!P3 IADD3 R21, PT, PT, R13, -0x1, RZ ;  /* 0xffffffff0d15b810 */ /* 0x000fc60007ffe0ff */
[----:B----4-:R-:W-:Y:S01]  /*0800*/  @!P3 FADD R18, R18, R23 ;  /* 0x000000171212b221 */ /* 0x010fe20000000000 */
[----:B------:R-:W-:Y:S01]  /*0810*/  @!P4 IADD3 R23, PT, PT, R11, -0x1, RZ ;  /* 0xffffffff0b17c810 */ /* 0x000fe20007ffe0ff */
[----:B0-----:R-:W-:-:S04]  /*0820*/  @!P3 IMAD.WIDE.U32 R6, R21, 0x4, R6 ;  /* 0x000000041506b825 */ /* 0x001fc800078e0006 */
[----:B-1----:R-:W-:Y:S01]  /*0830*/  @!P3 FADD R18, R18, R25 ;  /* 0x000000191212b221 */ /* 0x002fe20000000000 */
[----:B------:R-:W-:-:S04]  /*0840*/  @!P4 IMAD.WIDE.U32 R4, R23, 0x4, R4 ;  /* 0x000000041704c825 */ /* 0x000fc800078e0004 */
[----:B------:R-:W-:-:S04]  /*0850*/  @!P3 FADD R27, R18, R27 ;  /* 0x0000001b121bb221 */ /* 0x000fc80000000000 */
[----:B------:R-:W-:-:S04]  /*0860*/  @!P3 FADD R16, R16, R27 ;  /* 0x0000001b1010b221 */ /* 0x000fc80000000000 */
[----:B--2---:R-:W-:-:S05]  /*0870*/  @!P3 FADD R21, R17, R16 ;  /* 0x000000101115b221 */ /* 0x004fca0000000000 */
[----:B------:R-:W-:Y:S01]  /*0880*/  @!P3 STG.E desc[UR8][R6.64], R21 ;  /* 0x000000150600b986 */ /* 0x000fe2000c101908 */
[----:B------:R-:W-:Y:S06]  /*0890*/  BAR.SYNC.DEFER_BLOCKING 0x0 ;  /* 0x0000000000007b1d */ /* 0x000fec0000010000 */
[----:B------:R-:W-:Y:S04]  /*08a0*/  LDS R16, [R8] ;  /* 0x0000000008107984 */ /* 0x000fe80000000800 */
[----:B------:R0:W-:Y:S04]  /*08b0*/  STS [R8], R17 ;  /* 0x0000001108007388 */ /* 0x0001e80000000800 */
[----:B0-----:R0:W2:Y:S01]  /*08c0*/  @!P4 LDG.E R17, desc[UR8][R4.64] ;  /* 0x000000080411c981 */ /* 0x0010a2000c1e1900 */
[----:B------:R-:W-:Y:S01]  /*08d0*/  BAR.SYNC.DEFER_BLOCKING 0x0 ;  /* 0x0000000000007b1d */ /* 0x000fe20000010000 */
[----:B------:R-:W-:-:S02]  /*08e0*/  ISETP.GE.U32.OR P3, PT, R15, R0, P1 ;  /* 0x000000000f00720c */ /* 0x000fc40000f66470 */
[----:B------:R-:W-:Y:S02]  /*08f0*/  IADD3 R6, PT, PT, R15, 0x2, RZ ;  /* 0x000000020f067810 */ /* 0x000fe40007ffe0ff */
[----:B------:R-:W-:Y:S02]  /*0900*/  PLOP3.LUT P3, PT, P3, P0, PT, 0xf8, 0x8f ;  /* 0x00000000008f781c */ /* 0x000fe40001f61f70 */
[----:B------:R-:W-:-:S11]  /*0910*/  ISETP.GE.U32.OR P4, PT, R6, UR5, P2 ;  /* 0x0000000506007c0c */ /* 0x000fd60009786470 */
[----:B------:R-:W1:Y:S01]  /*0920*/  @!P3 LDC.64 R6, c[0x0][0x388] ;  /* 0x0000e200ff06bb82 */ /* 0x000e620000000a00 */
[----:B------:R-:W-:Y:S07]  /*0930*/  @!P3 LDS R18, [R8] ;  /* 0x000000000812b984 */ /* 0x000fee0000000800 */
[----:B0-----:R-:W0:Y:S01]  /*0940*/  @!P4 LDC.64 R4, c[0x0][0x380] ;  /* 0x0000e000ff04cb82 */ /* 0x001e220000000a00 */
[----:B------:R-:W3:Y:S04]  /*0950*/  @!P3 LDS R23, [R8+-0x4] ;  /* 0xfffffc000817b984 */ /* 0x000ee80000000800 */
[----:B------:R-:W4:Y:S04]  /*0960*/  @!P3 LDS R25, [R8+0x4] ;  /* 0x000004000819b984 */ /* 0x000f280000000800 */
[----:B------:R-:W1:Y:S04]  /*0970*/  @!P3 LDS R21, [R8+-0x20] ;  /* 0xffffe0000815b984 */ /* 0x000e680000000800 */
[----:B------:R-:W1:Y:S01]  /*0980*/  @!P3 LDS R27, [R8+0x20] ;  /* 0x00002000081bb984 */ /* 0x000e620000000800 */
[----:B---3--:R-:W-:Y:S01]  /*0990*/  @!P3 FADD R18, R18, R23 ;  /* 0x000000171212b221 */ /* 0x008fe20000000000 */
[----:B------:R-:W-:-:S03]  /*09a0*/  @!P4 IADD3 R23, PT, PT, R10, -0x1, RZ ;  /* 0xffffffff0a17c810 */ /* 0x000fc60007ffe0ff */
[----:B----4-:R-:W-:Y:S02]  /*09b0*/  @!P3 FADD R18, R18, R25 ;  /* 0x000000191212b221 */ /* 0x010fe40000000000 */
[----:B0-----:R-:W-:-:S04]  /*09c0*/  @!P4 IMAD.WIDE.U32 R4, R23, 0x4, R4 ;  /* 0x000000041704c825 */ /* 0x001fc800078e0004 */
[----:B-1----:R-:W-:Y:S01]  /*09d0*/  @!P3 FADD R18, R18, R21 ;  /* 0x000000151212b221 */ /* 0x002fe20000000000 */
[----:B------:R-:W-:-:S03]  /*09e0*/  @!P3 IADD3 R21, PT, PT, R12, -0x1, RZ ;  /* 0xffffffff0c15b810 */ /* 0x000fc60007ffe0ff */
[----:B------:R-:W-:Y:S02]  /*09f0*/  @!P3 FADD R27, R18, R27 ;  /* 0x0000001b121bb221 */ /* 0x000fe40000000000 */
[----:B------:R-:W-:-:S04]  /*0a00*/  @!P3 IMAD.WIDE.U32 R6, R21, 0x4, R6 ;  /* 0x000000041506b825 */ /* 0x000fc800078e0006 */
        /* <DEDUP_REMOVED lines=8> */
[----:B------:R-:W-:Y:S01]  /*0a90*/  ISETP.GE.U32.OR P3, PT, R19, R0, P1 ;  /* 0x000000001300720c */ /* 0x000fe20000f66470 */
[----:B------:R-:W-:Y:S01]  /*0aa0*/  UIADD3 UR4, UPT, UPT, UR4, 0x4, URZ ;  /* 0x0000000404047890 */ /* 0x000fe2000fffe0ff */
[----:B------:R-:W-:-:S02]  /*0ab0*/  IADD3 R15, PT, PT, R15, 0x4, RZ ;  /* 0x000000040f0f7810 */ /* 0x000fc40007ffe0ff */
[----:B------:R-:W-:Y:S01]  /*0ac0*/  PLOP3.LUT P3, PT, P3, P0, PT, 0xf8, 0x8f ;  /* 0x00000000008f781c */ /* 0x000fe20001f61f70 */
[----:B------:R-:W-:Y:S01]  /*0ad0*/  UISETP.NE.AND UP0, UPT, UR4, 0x24, UPT ;  /* 0x000000240400788c */ /* 0x000fe2000bf05270 */
[C---:B------:R-:W-:Y:S02]  /*0ae0*/  LEA R10, R14.reuse, R10, 0x2 ;  /* 0x0000000a0e0a7211 */ /* 0x040fe400078e10ff */
[C---:B------:R-:W-:Y:S02]  /*0af0*/  LEA R12, R14.reuse, R12, 0x2 ;  /* 0x0000000c0e0c7211 */ /* 0x040fe400078e10ff */
[C---:B------:R-:W-:Y:S02]  /*0b00*/  LEA R13, R14.reuse, R13, 0x2 ;  /* 0x0000000d0e0d7211 */ /* 0x040fe400078e10ff */
[----:B------:R-:W-:-:S05]  /*0b10*/  LEA R9, R14, R9, 0x2 ;  /* 0x000000090e097211 */ /* 0x000fca00078e10ff */
[----:B------:R-:W1:Y:S01]  /*0b20*/  @!P3 LDC.64 R6, c[0x0][0x388] ;  /* 0x0000e200ff06bb82 */ /* 0x000e620000000a00 */
[----:B0-----:R-:W-:Y:S02]  /*0b30*/  @!P3 IADD3 R5, PT, PT, R11, -0x1, RZ ;  /* 0xffffffff0b05b810 */ /* 0x001fe40007ffe0ff */
[----:B------:R-:W-:Y:S01]  /*0b40*/  LEA R11, R14, R11, 0x2 ;  /* 0x0000000b0e0b7211 */ /* 0x000fe200078e10ff */
[----:B------:R-:W-:Y:S04]  /*0b50*/  @!P3 LDS R18, [R8] ;  /* 0x000000000812b984 */ /* 0x000fe80000000800 */
[----:B------:R-:W0:Y:S04]  /*0b60*/  @!P3 LDS R19, [R8+-0x4] ;  /* 0xfffffc000813b984 */ /* 0x000e280000000800 */
[----:B------:R-:W3:Y:S04]  /*0b70*/  @!P3 LDS R23, [R8+0x4] ;  /* 0x000004000817b984 */ /* 0x000ee80000000800 */
[----:B------:R-:W4:Y:S04]  /*0b80*/  @!P3 LDS R21, [R8+-0x20] ;  /* 0xffffe0000815b984 */ /* 0x000f280000000800 */
[----:B------:R-:W4:Y:S01]  /*0b90*/  @!P3 LDS R25, [R8+0x20] ;  /* 0x000020000819b984 */ /* 0x000f220000000800 */
[----:B-1----:R-:W-:-:S04]  /*0ba0*/  @!P3 IMAD.WIDE.U32 R4, R5, 0x4, R6 ;  /* 0x000000040504b825 */ /* 0x002fc800078e0006 */
[----:B0-----:R-:W-:-:S04]  /*0bb0*/  @!P3 FADD R18, R18, R19 ;  /* 0x000000131212b221 */ /* 0x001fc80000000000 */
[----:B---3--:R-:W-:-:S04]  /*0bc0*/  @!P3 FADD R18, R18, R23 ;  /* 0x000000171212b221 */ /* 0x008fc80000000000 */
[----:B----4-:R-:W-:-:S04]  /*0bd0*/  @!P3 FADD R18, R18, R21 ;  /* 0x000000151212b221 */ /* 0x010fc80000000000 */
[----:B------:R-:W-:-:S04]  /*0be0*/  @!P3 FADD R25, R18, R25 ;  /* 0x000000191219b221 */ /* 0x000fc80000000000 */
[----:B------:R-:W-:-:S04]  /*0bf0*/  @!P3 FADD R16, R16, R25 ;  /* 0x000000191010b221 */ /* 0x000fc80000000000 */
[----:B--2---:R-:W-:-:S05]  /*0c00*/  @!P3 FADD R7, R17, R16 ;  /* 0x000000101107b221 */ /* 0x004fca0000000000 */
[----:B------:R0:W-:Y:S01]  /*0c10*/  @!P3 STG.E desc[UR8][R4.64], R7 ;  /* 0x000000070400b986 */ /* 0x0001e2000c101908 */
[----:B------:R-:W-:Y:S06]  /*0c20*/  BAR.SYNC.DEFER_BLOCKING 0x0 ;  /* 0x0000000000007b1d */ /* 0x000fec0000010000 */
[----:B------:R0:W1:Y:S04]  /*0c30*/  LDS R6, [R8] ;  /* 0x0000000008067984 */ /* 0x0000680000000800 */
[----:B------:R0:W-:Y:S01]  /*0c40*/  STS [R8], R17 ;  /* 0x0000001108007388 */ /* 0x0001e20000000800 */
[----:B------:R-:W-:Y:S05]  /*0c50*/  BRA.U UP0, `(.L_x_2) ;  /* 0xfffffff900207547 */ /* 0x000fea000b83ffff */
[----:B------:R-:W-:Y:S05]  /*0c60*/  EXIT ;  /* 0x000000000000794d */ /* 0x000fea0003800000 */
.L_x_3:
[----:B------:R-:W-:-:S00]  /*0c70*/  BRA `(.L_x_3) ;  /* 0xfffffffc00fc7947 */ /* 0x000fc0000383ffff */
[----:B------:R-:W-:-:S00]  /*0c80*/  NOP ;  /* 0x0000000000007918 */ /* 0x000fc00000000000 */
[----:B------:R-:W-:-:S00]  /*0c90*/  NOP ;  /* 0x0000000000007918 */ /* 0x000fc00000000000 */
[----:B------:R-:W-:-:S00]  /*0ca0*/  NOP ;  /* 0x0000000000007918 */ /* 0x000fc00000000000 */
[----:B------:R-:W-:-:S00]  /*0cb0*/  NOP ;  /* 0x0000000000007918 */ /* 0x000fc00000000000 */
[----:B------:R-:W-:-:S00]  /*0cc0*/  NOP ;  /* 0x0000000000007918 */ /* 0x000fc00000000000 */
[----:B------:R-:W-:-:S00]  /*0cd0*/  NOP ;  /* 0x0000000000007918 */ /* 0x000fc00000000000 */
[----:B------:R-:W-:-:S00]  /*0ce0*/  NOP ;  /* 0x0000000000007918 */ /* 0x000fc00000000000 */
[----:B------:R-:W-:-:S00]  /*0cf0*/  NOP ;  /* 0x0000000000007918 */ /* 0x000fc00000000000 */
.L_x_4:


//--------------------- .nv.shared._Z11stencil_gpuPKfPfi --------------------------
	.section	.nv.shared._Z11stencil_gpuPKfPfi,"aw",@nobits
	.sectionflags	@""
	.align	4
.nv.shared._Z11stencil_gpuPKfPfi:
	.zero		1280


//--------------------- .nv.shared.reserved.0     --------------------------
	.section	.nv.shared.reserved.0,"aw",@nobits
	.weak		__nv_reservedSMEM_offset_0_alias
	.size		__nv_reservedSMEM_offset_0_alias, 0, 64
	.other		__nv_reservedSMEM_offset_0_alias,@"STO_CUDA_RESERVED_SHARED STV_DEFAULT"
__nv_reservedSMEM_offset_0_alias:
	.zero		0
	.zero		64


//--------------------- .nv.constant0._Z11stencil_gpuPKfPfi --------------------------
	.section	.nv.constant0._Z11stencil_gpuPKfPfi,"a",@progbits
	.sectionflags	@""
	.align	4
.nv.constant0._Z11stencil_gpuPKfPfi:
	.zero		916


//--------------------- SYMBOLS --------------------------

	.type		.nv.reservedSmem.offset0,@object
	.size		.nv.reservedSmem.offset0,0x4
	.type		.nv.reservedSmem.cap,@object
	.size		.nv.reservedSmem.cap,0x4
